	.headerflags	@"EF_CUDA_TEXMODE_UNIFIED EF_CUDA_64BIT_ADDRESS EF_CUDA_ACCELERATORS EF_CUDA_SM90 EF_CUDA_VIRTUAL_SM(EF_CUDA_SM90)"
	.elftype	@"ET_EXEC"


//--------------------- .nv.info                  --------------------------
	.section	.nv.info,"",@"SHT_CUDA_INFO"
	.align	4


	//----- nvinfo : EIATTR_REGCOUNT
	.align		4
        /*0000*/ 	.byte	0x04, 0x2f
        /*0002*/ 	.short	(.L_1 - .L_0)
	.align		4
.L_0:
        /*0004*/ 	.word	index@(triton_poi_fused_cat_31)
        /*0008*/ 	.word	0x00000015


	//----- nvinfo : EIATTR_MIN_STACK_SIZE
	.align		4
.L_1:
        /*000c*/ 	.byte	0x04, 0x12
        /*000e*/ 	.short	(.L_3 - .L_2)
	.align		4
.L_2:
        /*0010*/ 	.word	index@(triton_poi_fused_cat_31)
        /*0014*/ 	.word	0x00000000


	//----- nvinfo : EIATTR_FRAME_SIZE
	.align		4
.L_3:
        /*0018*/ 	.byte	0x04, 0x11
        /*001a*/ 	.short	(.L_5 - .L_4)
	.align		4
.L_4:
        /*001c*/ 	.word	index@(triton_poi_fused_cat_31)
        /*0020*/ 	.word	0x00000000


	//----- nvinfo : EIATTR_MIN_STACK_SIZE
	.align		4
.L_5:
        /*0024*/ 	.byte	0x04, 0x12
        /*0026*/ 	.short	(.L_7 - .L_6)
	.align		4
.L_6:
        /*0028*/ 	.word	index@(triton_poi_fused_cat_31)
        /*002c*/ 	.word	0x00000000
.L_7:


//--------------------- .nv.info.triton_poi_fused_cat_31 --------------------------
	.section	.nv.info.triton_poi_fused_cat_31,"",@"SHT_CUDA_INFO"
	.sectionflags	@""
	.align	4


	//----- nvinfo : EIATTR_CUDA_API_VERSION
	.align		4
        /*0000*/ 	.byte	0x04, 0x37
        /*0002*/ 	.short	(.L_9 - .L_8)
.L_8:
        /*0004*/ 	.word	0x0000007c


	//----- nvinfo : EIATTR_KPARAM_INFO
	.align		4
.L_9:
        /*0008*/ 	.byte	0x04, 0x17
        /*000a*/ 	.short	(.L_11 - .L_10)
.L_10:
        /*000c*/ 	.word	0x00000000
        /*0010*/ 	.short	0x0005
        /*0012*/ 	.short	0x0028
        /*0014*/ 	.byte	0x00, 0xf0, 0x11, 0x00


	//----- nvinfo : EIATTR_KPARAM_INFO
	.align		4
.L_11:
        /*0018*/ 	.byte	0x04, 0x17
        /*001a*/ 	.short	(.L_13 - .L_12)
.L_12:
        /*001c*/ 	.word	0x00000000
        /*0020*/ 	.short	0x0004
        /*0022*/ 	.short	0x0020
        /*0024*/ 	.byte	0x00, 0xf4, 0x21, 0x00


	//----- nvinfo : EIATTR_KPARAM_INFO
	.align		4
.L_13:
        /*0028*/ 	.byte	0x04, 0x17
        /*002a*/ 	.short	(.L_15 - .L_14)
.L_14:
        /*002c*/ 	.word	0x00000000
        /*0030*/ 	.short	0x0003
        /*0032*/ 	.short	0x0018
        /*0034*/ 	.byte	0x00, 0xf4, 0x21, 0x00


	//----- nvinfo : EIATTR_KPARAM_INFO
	.align		4
.L_15:
        /*0038*/ 	.byte	0x04, 0x17
        /*003a*/ 	.short	(.L_17 - .L_16)
.L_16:
        /*003c*/ 	.word	0x00000000
        /*0040*/ 	.short	0x0002
        /*0042*/ 	.short	0x0010
        /*0044*/ 	.byte	0x00, 0xf4, 0x21, 0x00


	//----- nvinfo : EIATTR_KPARAM_INFO
	.align		4
.L_17:
        /*0048*/ 	.byte	0x04, 0x17
        /*004a*/ 	.short	(.L_19 - .L_18)
.L_18:
        /*004c*/ 	.word	0x00000000
        /*0050*/ 	.short	0x0001
        /*0052*/ 	.short	0x0008
        /*0054*/ 	.byte	0x00, 0xf4, 0x21, 0x00


	//----- nvinfo : EIATTR_KPARAM_INFO
	.align		4
.L_19:
        /*0058*/ 	.byte	0x04, 0x17
        /*005a*/ 	.short	(.L_21 - .L_20)
.L_20:
        /*005c*/ 	.word	0x00000000
        /*0060*/ 	.short	0x0000
        /*0062*/ 	.short	0x0000
        /*0064*/ 	.byte	0x00, 0xf4, 0x21, 0x00


	//----- nvinfo : EIATTR_SPARSE_MMA_MASK
	.align		4
.L_21:
        /*0068*/ 	.byte	0x03, 0x50
        /*006a*/ 	.short	0x0000


	//----- nvinfo : EIATTR_MAXREG_COUNT
	.align		4
        /*006c*/ 	.byte	0x03, 0x1b
        /*006e*/ 	.short	0x00ff


	//----- nvinfo : EIATTR_EXIT_INSTR_OFFSETS
	.align		4
        /*0070*/ 	.byte	0x04, 0x1c
        /*0072*/ 	.short	(.L_23 - .L_22)


	//   ....[0]....
.L_22:
        /*0074*/ 	.word	0x00000500


	//   ....[1]....
        /*0078*/ 	.word	0x00000520


	//----- nvinfo : EIATTR_REQNTID
	.align		4
.L_23:
        /*007c*/ 	.byte	0x04, 0x10
        /*007e*/ 	.short	(.L_25 - .L_24)
.L_24:
        /*0080*/ 	.word	0x00000080
        /*0084*/ 	.word	0x00000001
        /*0088*/ 	.word	0x00000001


	//----- nvinfo : EIATTR_CBANK_PARAM_SIZE
	.align		4
.L_25:
        /*008c*/ 	.byte	0x03, 0x19
        /*008e*/ 	.short	0x002c


	//----- nvinfo : EIATTR_PARAM_CBANK
	.align		4
        /*0090*/ 	.byte	0x04, 0x0a
        /*0092*/ 	.short	(.L_27 - .L_26)
	.align		4
.L_26:
        /*0094*/ 	.word	index@(.nv.constant0.triton_poi_fused_cat_31)
        /*0098*/ 	.short	0x0210
        /*009a*/ 	.short	0x002c


	//----- nvinfo : EIATTR_SW_WAR
	.align		4
.L_27:
        /*009c*/ 	.byte	0x04, 0x36
        /*009e*/ 	.short	(.L_29 - .L_28)
.L_28:
        /*00a0*/ 	.word	0x00000008
.L_29:


//--------------------- .nv.callgraph             --------------------------
	.section	.nv.callgraph,"",@"SHT_CUDA_CALLGRAPH"
	.align	4
	.sectionentsize	8
	.align		4
        /*0000*/ 	.word	0x00000000
	.align		4
        /*0004*/ 	.word	0xffffffff
	.align		4
        /*0008*/ 	.word	0x00000000
	.align		4
        /*000c*/ 	.word	0xfffffffe
	.align		4
        /*0010*/ 	.word	0x00000000
	.align		4
        /*0014*/ 	.word	0xfffffffd
	.align		4
        /*0018*/ 	.word	0x00000000
	.align		4
        /*001c*/ 	.word	0xfffffffc


//--------------------- .text.triton_poi_fused_cat_31 --------------------------
	.section	.text.triton_poi_fused_cat_31,"ax",@progbits
	.align	128
        .global         triton_poi_fused_cat_31
        .type           triton_poi_fused_cat_31,@function
        .size           triton_poi_fused_cat_31,(.L_x_1 - triton_poi_fused_cat_31)
        .other          triton_poi_fused_cat_31,@"STO_CUDA_ENTRY STV_DEFAULT"
triton_poi_fused_cat_31:
.text.triton_poi_fused_cat_31:
[----:B------:R-:W0:Y:S02]  /*0000*/  LDC R1, c[0x0][0x28] ;  /* 0x00000a00ff017b82 */ /* 0x000e240000000800 */
[----:B------:R-:W1:Y:S01]  /*0010*/  S2R R2, SR_TID.X ;  /* 0x0000000000027919 */ /* 0x000e620000002100 */
[----:B------:R-:W2:Y:S01]  /*0020*/  LDC.64 R10, c[0x0][0x218] ;  /* 0x00008600ff0a7b82 */ /* 0x000ea20000000a00 */
[----:B------:R-:W-:Y:S01]  /*0030*/  ULDC.64 UR4, c[0x0][0x208] ;  /* 0x0000820000047ab9 */ /* 0x000fe20000000a00 */
[----:B------:R-:W3:Y:S06]  /*0040*/  S2R R3, SR_CTAID.X ;  /* 0x0000000000037919 */ /* 0x000eec0000002500 */
[----:B------:R-:W4:Y:S01]  /*0050*/  LDC.64 R8, c[0x0][0x210] ;  /* 0x00008400ff087b82 */ /* 0x000f220000000a00 */
[----:B-1----:R-:W-:-:S05]  /*0060*/  LOP3.LUT R2, R2, 0x7f, RZ, 0xc0, !PT ;  /* 0x0000007f02027812 */ /* 0x002fca00078ec0ff */
[----:B---3--:R-:W-:Y:S02]  /*0070*/  IMAD R3, R3, 0x80, R2 ;  /* 0x0000008003037824 */ /* 0x008fe400078e0202 */
[----:B------:R-:W-:-:S03]  /*0080*/  IMAD.MOV.U32 R2, RZ, RZ, RZ ;  /* 0x000000ffff027224 */ /* 0x000fc600078e00ff */
[C---:B------:R-:W-:Y:S01]  /*0090*/  ISETP.GE.AND P2, PT, R3.reuse, 0x380, PT ;  /* 0x000003800300780c */ /* 0x040fe20003f46270 */
[----:B------:R-:W-:-:S05]  /*00a0*/  IMAD.HI R2, R3, -0x6db6db6d, R2 ;  /* 0x9249249303027827 */ /* 0x000fca00078e0202 */
[----:B------:R-:W-:-:S04]  /*00b0*/  SHF.R.U32.HI R5, RZ, 0x1f, R2 ;  /* 0x0000001fff057819 */ /* 0x000fc80000011602 */
[----:B------:R-:W-:-:S05]  /*00c0*/  LEA.HI.SX32 R2, R2, R5, 0x19 ;  /* 0x0000000502027211 */ /* 0x000fca00078fcaff */
[----:B------:R-:W-:-:S04]  /*00d0*/  IMAD R0, R2, -0xe0, R3 ;  /* 0xffffff2002007824 */ /* 0x000fc800078e0203 */
[C---:B------:R-:W-:Y:S01]  /*00e0*/  VIADD R12, R0.reuse, 0xffffff80 ;  /* 0xffffff80000c7836 */ /* 0x040fe20000000000 */
[C---:B------:R-:W-:Y:S02]  /*00f0*/  LOP3.LUT R7, R0.reuse, 0xffff, RZ, 0xc0, !PT ;  /* 0x0000ffff00077812 */ /* 0x040fe400078ec0ff */
[----:B------:R-:W-:Y:S02]  /*0100*/  PRMT R6, R0, 0x9910, RZ ;  /* 0x0000991000067816 */ /* 0x000fe400000000ff */
[----:B------:R-:W-:Y:S02]  /*0110*/  PRMT R4, R12, 0x9910, RZ ;  /* 0x000099100c047816 */ /* 0x000fe400000000ff */
[----:B------:R-:W-:Y:S02]  /*0120*/  LEA.HI R7, R7, R0, RZ, 0x11 ;  /* 0x0000000007077211 */ /* 0x000fe400078f88ff */
[----:B------:R-:W-:Y:S01]  /*0130*/  SHF.R.S32.HI R6, RZ, 0xf, R6 ;  /* 0x0000000fff067819 */ /* 0x000fe20000011406 */
[----:B------:R-:W-:Y:S01]  /*0140*/  IMAD R4, R4, 0x2aab, RZ ;  /* 0x00002aab04047824 */ /* 0x000fe200078e02ff */
[----:B------:R-:W-:-:S02]  /*0150*/  LOP3.LUT R13, R7, 0xfffe, RZ, 0xc0, !PT ;  /* 0x0000fffe070d7812 */ /* 0x000fc400078ec0ff */
[----:B------:R-:W-:Y:S02]  /*0160*/  LOP3.LUT R17, R6, 0xffff, RZ, 0xc0, !PT ;  /* 0x0000ffff06117812 */ /* 0x000fe400078ec0ff */
[----:B------:R-:W-:Y:S01]  /*0170*/  SHF.R.S32.HI R4, RZ, 0x10, R4 ;  /* 0x00000010ff047819 */ /* 0x000fe20000011404 */
[----:B------:R-:W-:Y:S01]  /*0180*/  IMAD.MOV R16, RZ, RZ, -R13 ;  /* 0x000000ffff107224 */ /* 0x000fe200078e0a0d */
[----:B------:R-:W-:Y:S01]  /*0190*/  LEA.HI R13, R17, R0, RZ, 0x17 ;  /* 0x00000000110d7211 */ /* 0x000fe200078fb8ff */
[----:B------:R-:W1:Y:S01]  /*01a0*/  LDC.64 R6, c[0x0][0x220] ;  /* 0x00008800ff067b82 */ /* 0x000e620000000a00 */
[----:B------:R-:W-:Y:S02]  /*01b0*/  LOP3.LUT R14, R4, 0xffff, RZ, 0xc0, !PT ;  /* 0x0000ffff040e7812 */ /* 0x000fe400078ec0ff */
[----:B------:R-:W-:Y:S02]  /*01c0*/  PRMT R17, R16, 0x7710, RZ ;  /* 0x0000771010117816 */ /* 0x000fe400000000ff */
[----:B------:R-:W-:-:S02]  /*01d0*/  SHF.R.U32.HI R5, RZ, 0xf, R14 ;  /* 0x0000000fff057819 */ /* 0x000fc4000001160e */
[----:B------:R-:W-:Y:S02]  /*01e0*/  LOP3.LUT R13, R13, 0xff80, RZ, 0xc0, !PT ;  /* 0x0000ff800d0d7812 */ /* 0x000fe400078ec0ff */
[----:B------:R-:W-:Y:S01]  /*01f0*/  LEA.HI R14, R14, R5, RZ, 0x1c ;  /* 0x000000050e0e7211 */ /* 0x000fe200078fe0ff */
[----:B------:R-:W-:Y:S01]  /*0200*/  IMAD.IADD R15, R4, 0x1, R5 ;  /* 0x00000001040f7824 */ /* 0x000fe200078e0205 */
[----:B------:R-:W-:Y:S01]  /*0210*/  ISETP.GE.AND P3, PT, R0, 0x80, PT ;  /* 0x000000800000780c */ /* 0x000fe20003f66270 */
[----:B------:R-:W3:Y:S01]  /*0220*/  LDC.64 R4, c[0x0][0x228] ;  /* 0x00008a00ff047b82 */ /* 0x000ee20000000a00 */
[----:B------:R-:W-:Y:S02]  /*0230*/  PRMT R14, R14, 0x9910, RZ ;  /* 0x000099100e0e7816 */ /* 0x000fe400000000ff */
[----:B------:R-:W-:Y:S02]  /*0240*/  PRMT R18, R15, 0x9910, RZ ;  /* 0x000099100f127816 */ /* 0x000fe400000000ff */
[----:B------:R-:W-:Y:S01]  /*0250*/  ISETP.LT.AND P0, PT, R3, 0x380, !P3 ;  /* 0x000003800300780c */ /* 0x000fe20005f01270 */
[----:B------:R-:W-:Y:S01]  /*0260*/  IMAD R15, R14, 0x60, RZ ;  /* 0x000000600e0f7824 */ /* 0x000fe200078e02ff */
[----:B------:R-:W-:Y:S01]  /*0270*/  ISETP.GT.AND P1, PT, R0, 0x7f, !P2 ;  /* 0x0000007f0000780c */ /* 0x000fe20005724270 */
[----:B------:R-:W-:-:S02]  /*0280*/  IMAD.MOV.U32 R16, RZ, RZ, R18 ;  /* 0x000000ffff107224 */ /* 0x000fc400078e0012 */
[----:B------:R-:W-:Y:S02]  /*0290*/  IMAD.IADD R14, R0, 0x1, R17 ;  /* 0x00000001000e7824 */ /* 0x000fe400078e0211 */
[----:B------:R-:W-:Y:S02]  /*02a0*/  IMAD.MOV R17, RZ, RZ, -R13 ;  /* 0x000000ffff117224 */ /* 0x000fe400078e0a0d */
[----:B------:R-:W-:Y:S02]  /*02b0*/  IMAD.MOV R18, RZ, RZ, -R15 ;  /* 0x000000ffff127224 */ /* 0x000fe400078e0a0f */
[----:B------:R-:W-:Y:S01]  /*02c0*/  IMAD R13, R16, 0x6, RZ ;  /* 0x00000006100d7824 */ /* 0x000fe200078e02ff */
[----:B------:R-:W-:Y:S02]  /*02d0*/  PRMT R15, R17, 0x7710, RZ ;  /* 0x00007710110f7816 */ /* 0x000fe400000000ff */
[----:B------:R-:W-:Y:S01]  /*02e0*/  PRMT R17, R18, 0x7710, RZ ;  /* 0x0000771012117816 */ /* 0x000fe200000000ff */
[----:B------:R-:W-:Y:S01]  /*02f0*/  IMAD.MOV R18, RZ, RZ, -R13 ;  /* 0x000000ffff127224 */ /* 0x000fe200078e0a0d */
[----:B------:R-:W-:Y:S01]  /*0300*/  PRMT R16, R14, 0x9910, RZ ;  /* 0x000099100e107816 */ /* 0x000fe200000000ff */
[----:B------:R-:W-:-:S02]  /*0310*/  IMAD.IADD R13, R0, 0x1, R15 ;  /* 0x00000001000d7824 */ /* 0x000fc400078e020f */
[----:B------:R-:W-:Y:S01]  /*0320*/  IMAD.IADD R14, R12, 0x1, R17 ;  /* 0x000000010c0e7824 */ /* 0x000fe200078e0211 */
[----:B------:R-:W-:Y:S01]  /*0330*/  PRMT R17, R18, 0x7710, RZ ;  /* 0x0000771012117816 */ /* 0x000fe200000000ff */
[----:B------:R-:W-:Y:S01]  /*0340*/  IMAD.MOV.U32 R15, RZ, RZ, R16 ;  /* 0x000000ffff0f7224 */ /* 0x000fe200078e0010 */
[----:B------:R-:W-:Y:S02]  /*0350*/  PRMT R13, R13, 0x9910, RZ ;  /* 0x000099100d0d7816 */ /* 0x000fe400000000ff */
[----:B------:R-:W-:Y:S01]  /*0360*/  PRMT R14, R14, 0x9910, RZ ;  /* 0x000099100e0e7816 */ /* 0x000fe200000000ff */
[----:B------:R-:W-:Y:S02]  /*0370*/  IMAD.IADD R12, R12, 0x1, R17 ;  /* 0x000000010c0c7824 */ /* 0x000fe400078e0211 */
[----:B--2---:R-:W-:-:S03]  /*0380*/  IMAD.WIDE R10, R15, 0x4, R10 ;  /* 0x000000040f0a7825 */ /* 0x004fc600078e020a */
[----:B------:R-:W-:Y:S01]  /*0390*/  PRMT R15, R12, 0x9910, RZ ;  /* 0x000099100c0f7816 */ /* 0x000fe200000000ff */
[----:B------:R-:W-:Y:S02]  /*03a0*/  IMAD.MOV.U32 R17, RZ, RZ, R14 ;  /* 0x000000ffff117224 */ /* 0x000fe400078e000e */
[C---:B------:R-:W-:Y:S02]  /*03b0*/  IMAD R13, R2.reuse, 0x80, R13 ;  /* 0x00000080020d7824 */ /* 0x040fe400078e020d */
[----:B------:R-:W-:Y:S02]  /*03c0*/  IMAD R17, R2, 0x60, R17 ;  /* 0x0000006002117824 */ /* 0x000fe400078e0211 */
[----:B------:R-:W-:Y:S02]  /*03d0*/  IMAD.MOV.U32 R14, RZ, RZ, RZ ;  /* 0x000000ffff0e7224 */ /* 0x000fe400078e00ff */
[----:B------:R-:W-:Y:S02]  /*03e0*/  IMAD.MOV.U32 R0, RZ, RZ, RZ ;  /* 0x000000ffff007224 */ /* 0x000fe400078e00ff */
[----:B---3--:R-:W-:-:S02]  /*03f0*/  IMAD.WIDE R4, R15, 0x4, R4 ;  /* 0x000000040f047825 */ /* 0x008fc400078e0204 */
[----:B------:R-:W2:Y:S02]  /*0400*/  @P0 LDG.E.EL R14, desc[UR4][R10.64] ;  /* 0x000000040a0e0981 */ /* 0x000ea4000c2e1900 */
[----:B----4-:R-:W-:Y:S02]  /*0410*/  IMAD.WIDE R8, R13, 0x4, R8 ;  /* 0x000000040d087825 */ /* 0x010fe400078e0208 */
[----:B------:R-:W3:Y:S02]  /*0420*/  LDC.64 R12, c[0x0][0x230] ;  /* 0x00008c00ff0c7b82 */ /* 0x000ee40000000a00 */
[----:B------:R-:W-:Y:S01]  /*0430*/  IMAD.MOV.U32 R15, RZ, RZ, RZ ;  /* 0x000000ffff0f7224 */ /* 0x000fe200078e00ff */
[----:B------:R-:W4:Y:S01]  /*0440*/  @P0 LDG.E.EL R0, desc[UR4][R8.64] ;  /* 0x0000000408000981 */ /* 0x000f22000c2e1900 */
[----:B------:R-:W-:Y:S02]  /*0450*/  IMAD.MOV.U32 R2, RZ, RZ, RZ ;  /* 0x000000ffff027224 */ /* 0x000fe400078e00ff */
[----:B-1----:R-:W-:-:S02]  /*0460*/  IMAD.WIDE R6, R17, 0x4, R6 ;  /* 0x0000000411067825 */ /* 0x002fc400078e0206 */
[----:B------:R-:W5:Y:S04]  /*0470*/  @P1 LDG.E.EL R15, desc[UR4][R4.64] ;  /* 0x00000004040f1981 */ /* 0x000f68000c2e1900 */
[----:B------:R-:W3:Y:S01]  /*0480*/  @P1 LDG.E.EL R2, desc[UR4][R6.64] ;  /* 0x0000000406021981 */ /* 0x000ee2000c2e1900 */
[----:B--2---:R-:W-:Y:S02]  /*0490*/  SEL R14, R14, RZ, P0 ;  /* 0x000000ff0e0e7207 */ /* 0x004fe40000000000 */
[----:B----4-:R-:W-:Y:S02]  /*04a0*/  SEL R11, R0, RZ, P0 ;  /* 0x000000ff000b7207 */ /* 0x010fe40000000000 */
[----:B-----5:R-:W-:Y:S02]  /*04b0*/  SEL R15, R15, RZ, P1 ;  /* 0x000000ff0f0f7207 */ /* 0x020fe40000800000 */
[----:B---3--:R-:W-:Y:S01]  /*04c0*/  SEL R0, R2, RZ, P1 ;  /* 0x000000ff02007207 */ /* 0x008fe20000800000 */
[----:B------:R-:W-:Y:S01]  /*04d0*/  FADD R11, R11, R14 ;  /* 0x0000000e0b0b7221 */ /* 0x000fe20000000000 */
[----:B------:R-:W-:-:S04]  /*04e0*/  IMAD.WIDE R2, R3, 0x4, R12 ;  /* 0x0000000403027825 */ /* 0x000fc800078e020c */
[----:B------:R-:W-:Y:S01]  /*04f0*/  @P3 FADD R11, R0, R15 ;  /* 0x0000000f000b3221 */ /* 0x000fe20000000000 */
[----:B------:R-:W-:Y:S06]  /*0500*/  @P2 EXIT ;  /* 0x000000000000294d */ /* 0x000fec0003800000 */
[----:B------:R-:W-:Y:S01]  /*0510*/  STG.E desc[UR4][R2.64], R11 ;  /* 0x0000000b02007986 */ /* 0x000fe2000c101904 */
[----:B------:R-:W-:Y:S05]  /*0520*/  EXIT ;  /* 0x000000000000794d */ /* 0x000fea0003800000 */
.L_x_0:
[----:B------:R-:W-:-:S00]  /*0530*/  BRA `(.L_x_0) ;  /* 0xfffffffc00fc7947 */ /* 0x000fc0000383ffff */
[----:B------:R-:W-:-:S00]  /*0540*/  NOP ;  /* 0x0000000000007918 */ /* 0x000fc00000000000 */
        /* <DEDUP_REMOVED lines=11> */
.L_x_1:


//--------------------- .nv.constant0.triton_poi_fused_cat_31 --------------------------
	.section	.nv.constant0.triton_poi_fused_cat_31,"a",@progbits
	.sectionflags	@""
	.align	4
.nv.constant0.triton_poi_fused_cat_31:
	.zero		572
